//
// Generated by NVIDIA NVVM Compiler
//
// Compiler Build ID: CL-36424714
// Cuda compilation tools, release 13.0, V13.0.88
// Based on NVVM 20.0.0
//

.version 9.0
.target sm_100
.address_size 64

	// .globl	_Z6reducev
.global .align 4 .b8 d_x[40];
.global .align 4 .b8 d[8];
// _ZZ6reducevE13__shared__s_y has been demoted

.visible .entry _Z6reducev()
{
	.reg .pred 	%p<11>;
	.reg .b32 	%r<29>;
	.reg .b64 	%rd<5>;
	// demoted variable
	.shared .align 4 .b8 _ZZ6reducevE13__shared__s_y[512];
	mov.u32 	%r1, %tid.x;
	mov.u32 	%r8, %ctaid.x;
	mov.u32 	%r28, %ntid.x;
	mad.lo.s32 	%r3, %r8, %r28, %r1;
	setp.gt.s32 	%p1, %r3, 9;
	shl.b32 	%r9, %r1, 2;
	mov.u32 	%r10, _ZZ6reducevE13__shared__s_y;
	add.s32 	%r4, %r10, %r9;
	@%p1 bra 	$L__BB0_2;
	mul.wide.s32 	%rd2, %r3, 4;
	mov.u64 	%rd3, d_x;
	cvta.global.u64 	%rd4, %rd3;
	add.s64 	%rd1, %rd4, %rd2;
	// begin inline asm
	ld.global.nc.s32 %r11, [%rd1];
	// end inline asm
	st.shared.u32 	[%r4], %r11;
$L__BB0_2:
	bar.sync 	0;
	setp.lt.u32 	%p2, %r28, 64;
	@%p2 bra 	$L__BB0_6;
$L__BB0_3:
	shr.u32 	%r6, %r28, 1;
	setp.ge.u32 	%p3, %r1, %r6;
	@%p3 bra 	$L__BB0_5;
	shl.b32 	%r12, %r6, 2;
	add.s32 	%r13, %r4, %r12;
	ld.shared.u32 	%r14, [%r13];
	ld.shared.u32 	%r15, [%r4];
	add.s32 	%r16, %r15, %r14;
	st.shared.u32 	[%r4], %r16;
$L__BB0_5:
	bar.sync 	0;
	setp.gt.u32 	%p4, %r28, 127;
	mov.u32 	%r28, %r6;
	@%p4 bra 	$L__BB0_3;
$L__BB0_6:
	ld.shared.u32 	%r17, [%r4];
	shfl.sync.down.b32	%r18|%p5, %r17, 16, 31, -1;
	add.s32 	%r19, %r18, %r17;
	shfl.sync.down.b32	%r20|%p6, %r19, 8, 31, -1;
	add.s32 	%r21, %r20, %r19;
	shfl.sync.down.b32	%r22|%p7, %r21, 4, 31, -1;
	add.s32 	%r23, %r22, %r21;
	shfl.sync.down.b32	%r24|%p8, %r23, 2, 31, -1;
	add.s32 	%r25, %r24, %r23;
	shfl.sync.down.b32	%r26|%p9, %r25, 1, 31, -1;
	add.s32 	%r7, %r26, %r25;
	setp.ne.s32 	%p10, %r1, 0;
	@%p10 bra 	$L__BB0_8;
	atom.global.add.u32 	%r27, [d], %r7;
$L__BB0_8:
	ret;

}


// ===== COMPILED SASS (sm_100) =====

	.target	sm_100

	.elftype	@"ET_EXEC"


//--------------------- .note.nv.tkinfo           --------------------------
	.section	.note.nv.tkinfo,"",@"SHT_NOTE"
	.sectionflags	@"SHF_NOTE_NV_TKINFO"
	.tkinfo
        /*0018*/ 	.word	0x00000002
        /*0030*/ 	.string	""
        /*0030*/ 	.string	"ptxas"
        /*0030*/ 	.string	"Cuda compilation tools, release 13.0, V13.0.88"
        /*0030*/ 	.string	"Build cuda_13.0.r13.0/compiler.36424714_0"
        /*0030*/ 	.string	"-arch sm_100 -m 64 "



//--------------------- .note.nv.cuinfo           --------------------------
	.section	.note.nv.cuinfo,"",@"SHT_NOTE"
	.sectionflags	@"SHF_NOTE_NV_CUINFO"
        /*0018*/ 	.short	0x0002
        /*001a*/ 	.short	0x0064
        /*001c*/ 	.short	0x0082
	.zero		2


//--------------------- .nv.info                  --------------------------
	.section	.nv.info,"",@"SHT_CUDA_INFO"
	.align	4


	//----- nvinfo : EIATTR_REGCOUNT
	.align		4
        /*0000*/ 	.byte	0x04, 0x2f
        /*0002*/ 	.short	(.L_3 - .L_2)
	.align		4
.L_2:
        /*0004*/ 	.word	index@(_Z6reducev)
        /*0008*/ 	.word	0x0000000a


	//----- nvinfo : EIATTR_FRAME_SIZE
	.align		4
.L_3:
        /*000c*/ 	.byte	0x04, 0x11
        /*000e*/ 	.short	(.L_5 - .L_4)
	.align		4
.L_4:
        /*0010*/ 	.word	index@(_Z6reducev)
        /*0014*/ 	.word	0x00000000


	//----- nvinfo : EIATTR_MIN_STACK_SIZE
	.align		4
.L_5:
        /*0018*/ 	.byte	0x04, 0x12
        /*001a*/ 	.short	(.L_7 - .L_6)
	.align		4
.L_6:
        /*001c*/ 	.word	index@(_Z6reducev)
        /*0020*/ 	.word	0x00000000
.L_7:


//--------------------- .nv.compat                --------------------------
	.section	.nv.compat,"",@"SHT_CUDA_COMPAT_INFO"
	.align	4
        /*0000*/ 	.byte	0x02, 0x09, 0x00, 0x00, 0x02, 0x02, 0x01, 0x00, 0x02, 0x05, 0x05, 0x00, 0x03, 0x07, 0x01, 0x01
        /*0010*/ 	.byte	0x02, 0x03, 0x00, 0x00, 0x02, 0x06, 0x01, 0x00, 0x04, 0x0b, 0x08, 0x00, 0x09, 0x00, 0x00, 0x00
        /*0020*/ 	.byte	0x00, 0x00, 0x00, 0x00


//--------------------- .nv.info._Z6reducev       --------------------------
	.section	.nv.info._Z6reducev,"",@"SHT_CUDA_INFO"
	.sectionflags	@""
	.align	4


	//----- nvinfo : EIATTR_CUDA_API_VERSION
	.align		4
        /*0000*/ 	.byte	0x04, 0x37
        /*0002*/ 	.short	(.L_9 - .L_8)
.L_8:
        /*0004*/ 	.word	0x00000082


	//----- nvinfo : EIATTR_SPARSE_MMA_MASK
	.align		4
.L_9:
        /*0008*/ 	.byte	0x03, 0x50
        /*000a*/ 	.short	0x0000


	//----- nvinfo : EIATTR_MAXREG_COUNT
	.align		4
        /*000c*/ 	.byte	0x03, 0x1b
        /*000e*/ 	.short	0x00ff


	//----- nvinfo : EIATTR_NUM_BARRIERS
	.align		4
        /*0010*/ 	.byte	0x02, 0x4c
        /*0012*/ 	.byte	0x01
	.zero		1


	//----- nvinfo : EIATTR_MERCURY_ISA_VERSION
	.align		4
        /*0014*/ 	.byte	0x03, 0x5f
        /*0016*/ 	.short	0x0101


	//----- nvinfo : EIATTR_COOP_GROUP_MASK_REGIDS
	.align		4
        /*0018*/ 	.byte	0x04, 0x29
        /*001a*/ 	.short	(.L_11 - .L_10)


	//   ....[0]....
.L_10:
        /*001c*/ 	.word	0xffffffff


	//   ....[1]....
        /*0020*/ 	.word	0xffffffff


	//   ....[2]....
        /*0024*/ 	.word	0xffffffff


	//   ....[3]....
        /*0028*/ 	.word	0xffffffff


	//   ....[4]....
        /*002c*/ 	.word	0xffffffff


	//----- nvinfo : EIATTR_COOP_GROUP_INSTR_OFFSETS
	.align		4
.L_11:
        /*0030*/ 	.byte	0x04, 0x28
        /*0032*/ 	.short	(.L_13 - .L_12)


	//   ....[0]....
.L_12:
        /*0034*/ 	.word	0x000001f0


	//   ....[1]....
        /*0038*/ 	.word	0x00000210


	//   ....[2]....
        /*003c*/ 	.word	0x00000230


	//   ....[3]....
        /*0040*/ 	.word	0x00000250


	//   ....[4]....
        /*0044*/ 	.word	0x00000270


	//----- nvinfo : EIATTR_VRC_CTA_INIT_COUNT
	.align		4
.L_13:
        /*0048*/ 	.byte	0x02, 0x4a
	.zero		1
	.zero		1


	//----- nvinfo : EIATTR_EXIT_INSTR_OFFSETS
	.align		4
        /*004c*/ 	.byte	0x04, 0x1c
        /*004e*/ 	.short	(.L_15 - .L_14)


	//   ....[0]....
.L_14:
        /*0050*/ 	.word	0x00000280


	//   ....[1]....
        /*0054*/ 	.word	0x000002c0


	//----- nvinfo : EIATTR_SW_WAR
	.align		4
.L_15:
        /*0058*/ 	.byte	0x04, 0x36
        /*005a*/ 	.short	(.L_17 - .L_16)
.L_16:
        /*005c*/ 	.word	0x00000008
.L_17:


//--------------------- .nv.callgraph             --------------------------
	.section	.nv.callgraph,"",@"SHT_CUDA_CALLGRAPH"
	.align	4
	.sectionentsize	8
	.align		4
        /*0000*/ 	.word	0x00000000
	.align		4
        /*0004*/ 	.word	0xffffffff
	.align		4
        /*0008*/ 	.word	0x00000000
	.align		4
        /*000c*/ 	.word	0xfffffffe
	.align		4
        /*0010*/ 	.word	0x00000000
	.align		4
        /*0014*/ 	.word	0xfffffffd
	.align		4
        /*0018*/ 	.word	0x00000000
	.align		4
        /*001c*/ 	.word	0xfffffffc


//--------------------- .nv.constant4             --------------------------
	.section	.nv.constant4,"a",@progbits
	.align	8
	.align		8
.nv.constant4:
        /*0000*/ 	.dword	d_x
	.align		8
        /*0008*/ 	.dword	d


//--------------------- .text._Z6reducev          --------------------------
	.section	.text._Z6reducev,"ax",@progbits
	.align	128
        .global         _Z6reducev
        .type           _Z6reducev,@function
        .size           _Z6reducev,(.L_x_3 - _Z6reducev)
        .other          _Z6reducev,@"STO_CUDA_ENTRY STV_DEFAULT"
_Z6reducev:
.text._Z6reducev:
[----:B------:R-:W-:Y:S01]  /*0000*/  LDC R1, c[0x0][0x37c] ;  /* 0x0000df00ff017b82 */ /* 0x000fe20000000800 */
[----:B------:R-:W0:Y:S07]  /*0010*/  S2R R7, SR_TID.X ;  /* 0x0000000000077919 */ /* 0x000e2e0000002100 */
[----:B------:R-:W0:Y:S01]  /*0020*/  S2UR UR4, SR_CTAID.X ;  /* 0x00000000000479c3 */ /* 0x000e220000002500 */
[----:B------:R-:W1:Y:S07]  /*0030*/  LDCU.64 UR6, c[0x0][0x358] ;  /* 0x00006b00ff0677ac */ /* 0x000e6e0008000a00 */
[----:B------:R-:W0:Y:S02]  /*0040*/  LDC R4, c[0x0][0x360] ;  /* 0x0000d800ff047b82 */ /* 0x000e240000000800 */
[----:B0-----:R-:W-:-:S05]  /*0050*/  IMAD R5, R4, UR4, R7 ;  /* 0x0000000404057c24 */ /* 0x001fca000f8e0207 */
[----:B------:R-:W-:-:S13]  /*0060*/  ISETP.GT.AND P0, PT, R5, 0x9, PT ;  /* 0x000000090500780c */ /* 0x000fda0003f04270 */
[----:B------:R-:W0:Y:S02]  /*0070*/  @!P0 LDC.64 R2, c[0x4][RZ] ;  /* 0x01000000ff028b82 */ /* 0x000e240000000a00 */
[----:B0-----:R-:W-:-:S06]  /*0080*/  @!P0 IMAD.WIDE R2, R5, 0x4, R2 ;  /* 0x0000000405028825 */ /* 0x001fcc00078e0202 */
[----:B-1----:R-:W2:Y:S01]  /*0090*/  @!P0 LDG.E.CONSTANT R3, desc[UR6][R2.64] ;  /* 0x0000000602038981 */ /* 0x002ea2000c1e9900 */
[----:B------:R-:W0:Y:S01]  /*00a0*/  S2UR UR5, SR_CgaCtaId ;  /* 0x00000000000579c3 */ /* 0x000e220000008800 */
[----:B------:R-:W-:Y:S01]  /*00b0*/  UMOV UR4, 0x400 ;  /* 0x0000040000047882 */ /* 0x000fe20000000000 */
[----:B------:R-:W-:Y:S01]  /*00c0*/  ISETP.GE.U32.AND P1, PT, R4, 0x40, PT ;  /* 0x000000400400780c */ /* 0x000fe20003f26070 */
[----:B0-----:R-:W-:-:S06]  /*00d0*/  ULEA UR4, UR5, UR4, 0x18 ;  /* 0x0000000405047291 */ /* 0x001fcc000f8ec0ff */
[----:B------:R-:W-:-:S05]  /*00e0*/  LEA R0, R7, UR4, 0x2 ;  /* 0x0000000407007c11 */ /* 0x000fca000f8e10ff */
[----:B--2---:R0:W-:Y:S01]  /*00f0*/  @!P0 STS [R0], R3 ;  /* 0x0000000300008388 */ /* 0x0041e20000000800 */
[----:B------:R-:W-:Y:S06]  /*0100*/  BAR.SYNC.DEFER_BLOCKING 0x0 ;  /* 0x0000000000007b1d */ /* 0x000fec0000010000 */
[----:B------:R-:W-:Y:S05]  /*0110*/  @!P1 BRA `(.L_x_0) ;  /* 0x00000000002c9947 */ /* 0x000fea0003800000 */
.L_x_1:
[----:B------:R-:W-:-:S04]  /*0120*/  SHF.R.U32.HI R5, RZ, 0x1, R4 ;  /* 0x00000001ff057819 */ /* 0x000fc80000011604 */
[----:B------:R-:W-:-:S13]  /*0130*/  ISETP.GE.U32.AND P0, PT, R7, R5, PT ;  /* 0x000000050700720c */ /* 0x000fda0003f06070 */
[----:B------:R-:W-:Y:S01]  /*0140*/  @!P0 IMAD R2, R5, 0x4, R0 ;  /* 0x0000000405028824 */ /* 0x000fe200078e0200 */
[----:B0-----:R-:W-:Y:S05]  /*0150*/  @!P0 LDS R3, [R0] ;  /* 0x0000000000038984 */ /* 0x001fea0000000800 */
[----:B------:R-:W0:Y:S02]  /*0160*/  @!P0 LDS R2, [R2] ;  /* 0x0000000002028984 */ /* 0x000e240000000800 */
[----:B0-----:R-:W-:-:S05]  /*0170*/  @!P0 IMAD.IADD R3, R2, 0x1, R3 ;  /* 0x0000000102038824 */ /* 0x001fca00078e0203 */
[----:B------:R1:W-:Y:S01]  /*0180*/  @!P0 STS [R0], R3 ;  /* 0x0000000300008388 */ /* 0x0003e20000000800 */
[----:B------:R-:W-:Y:S01]  /*0190*/  BAR.SYNC.DEFER_BLOCKING 0x0 ;  /* 0x0000000000007b1d */ /* 0x000fe20000010000 */
[----:B------:R-:W-:Y:S02]  /*01a0*/  ISETP.GT.U32.AND P0, PT, R4, 0x7f, PT ;  /* 0x0000007f0400780c */ /* 0x000fe40003f04070 */
[----:B------:R-:W-:-:S11]  /*01b0*/  MOV R4, R5 ;  /* 0x0000000500047202 */ /* 0x000fd60000000f00 */
[----:B-1----:R-:W-:Y:S05]  /*01c0*/  @P0 BRA `(.L_x_1) ;  /* 0xfffffffc00d40947 */ /* 0x002fea000383ffff */
.L_x_0:
[----:B0-----:R-:W0:Y:S01]  /*01d0*/  LDS R0, [R0] ;  /* 0x0000000000007984 */ /* 0x001e220000000800 */
[----:B------:R-:W-:-:S03]  /*01e0*/  ISETP.NE.AND P0, PT, R7, RZ, PT ;  /* 0x000000ff0700720c */ /* 0x000fc60003f05270 */
[----:B0-----:R-:W0:Y:S02]  /*01f0*/  SHFL.DOWN PT, R3, R0, 0x10, 0x1f ;  /* 0x0a001f0000037f89 */ /* 0x001e2400000e0000 */
[----:B0-----:R-:W-:-:S05]  /*0200*/  IMAD.IADD R3, R0, 0x1, R3 ;  /* 0x0000000100037824 */ /* 0x001fca00078e0203 */
[----:B------:R-:W0:Y:S02]  /*0210*/  SHFL.DOWN PT, R2, R3, 0x8, 0x1f ;  /* 0x09001f0003027f89 */ /* 0x000e2400000e0000 */
[----:B0-----:R-:W-:-:S05]  /*0220*/  IMAD.IADD R2, R3, 0x1, R2 ;  /* 0x0000000103027824 */ /* 0x001fca00078e0202 */
[----:B------:R-:W0:Y:S02]  /*0230*/  SHFL.DOWN PT, R5, R2, 0x4, 0x1f ;  /* 0x08801f0002057f89 */ /* 0x000e2400000e0000 */
[----:B0-----:R-:W-:-:S05]  /*0240*/  IADD3 R5, PT, PT, R2, R5, RZ ;  /* 0x0000000502057210 */ /* 0x001fca0007ffe0ff */
[----:B------:R-:W0:Y:S02]  /*0250*/  SHFL.DOWN PT, R4, R5, 0x2, 0x1f ;  /* 0x08401f0005047f89 */ /* 0x000e2400000e0000 */
[----:B0-----:R-:W-:-:S05]  /*0260*/  IMAD.IADD R4, R5, 0x1, R4 ;  /* 0x0000000105047824 */ /* 0x001fca00078e0204 */
[----:B------:R0:W1:Y:S01]  /*0270*/  SHFL.DOWN PT, R7, R4, 0x1, 0x1f ;  /* 0x08201f0004077f89 */ /* 0x00006200000e0000 */
[----:B------:R-:W-:Y:S05]  /*0280*/  @P0 EXIT ;  /* 0x000000000000094d */ /* 0x000fea0003800000 */
[----:B------:R-:W2:Y:S01]  /*0290*/  LDC.64 R2, c[0x4][0x8] ;  /* 0x01000200ff027b82 */ /* 0x000ea20000000a00 */
[----:B-1----:R-:W-:-:S05]  /*02a0*/  IADD3 R7, PT, PT, R4, R7, RZ ;  /* 0x0000000704077210 */ /* 0x002fca0007ffe0ff */
[----:B--2---:R-:W-:Y:S01]  /*02b0*/  REDG.E.ADD.STRONG.GPU desc[UR6][R2.64], R7 ;  /* 0x000000070200798e */ /* 0x004fe2000c12e106 */
[----:B------:R-:W-:Y:S05]  /*02c0*/  EXIT ;  /* 0x000000000000794d */ /* 0x000fea0003800000 */
.L_x_2:
[----:B------:R-:W-:-:S00]  /*02d0*/  BRA `(.L_x_2) ;  /* 0xfffffffc00fc7947 */ /* 0x000fc0000383ffff */
[----:B------:R-:W-:-:S00]  /*02e0*/  NOP ;  /* 0x0000000000007918 */ /* 0x000fc00000000000 */
        /* <DEDUP_REMOVED lines=9> */
.L_x_3:


//--------------------- .nv.shared._Z6reducev     --------------------------
	.section	.nv.shared._Z6reducev,"aw",@nobits
	.sectionflags	@""
	.align	4
.nv.shared._Z6reducev:
	.zero		1536


//--------------------- .nv.shared.reserved.0     --------------------------
	.section	.nv.shared.reserved.0,"aw",@nobits
	.weak		__nv_reservedSMEM_offset_0_alias
	.size		__nv_reservedSMEM_offset_0_alias, 0, 64
	.other		__nv_reservedSMEM_offset_0_alias,@"STO_CUDA_RESERVED_SHARED STV_DEFAULT"
__nv_reservedSMEM_offset_0_alias:
	.zero		0
	.zero		64


//--------------------- .nv.global                --------------------------
	.section	.nv.global,"aw",@nobits
	.align	4
.nv.global:
	.type		d,@object
	.size		d,(d_x - d)
d:
	.zero		8
	.type		d_x,@object
	.size		d_x,(.L_0 - d_x)
d_x:
	.zero		40
.L_0:


//--------------------- .nv.constant0._Z6reducev  --------------------------
	.section	.nv.constant0._Z6reducev,"a",@progbits
	.sectionflags	@""
	.align	4
.nv.constant0._Z6reducev:
	.zero		896


//--------------------- SYMBOLS --------------------------

	.type		.nv.reservedSmem.offset0,@object
	.size		.nv.reservedSmem.offset0,0x4
	.type		.nv.reservedSmem.cap,@object
	.size		.nv.reservedSmem.cap,0x4
